//
// Generated by NVIDIA NVVM Compiler
//
// Compiler Build ID: CL-36424714
// Cuda compilation tools, release 13.0, V13.0.88
// Based on NVVM 20.0.0
//

.version 9.0
.target sm_100
.address_size 64

	// .globl	_Z8mykernalPdS_S_i

.visible .entry _Z8mykernalPdS_S_i(
	.param .u64 .ptr .align 1 _Z8mykernalPdS_S_i_param_0,
	.param .u64 .ptr .align 1 _Z8mykernalPdS_S_i_param_1,
	.param .u64 .ptr .align 1 _Z8mykernalPdS_S_i_param_2,
	.param .u32 _Z8mykernalPdS_S_i_param_3
)
{
	.reg .pred 	%p<4>;
	.reg .b32 	%r<8>;
	.reg .b64 	%rd<33>;
	.reg .b64 	%fd<12>;

	ld.param.u64 	%rd8, [_Z8mykernalPdS_S_i_param_0];
	ld.param.u64 	%rd9, [_Z8mykernalPdS_S_i_param_1];
	ld.param.u64 	%rd7, [_Z8mykernalPdS_S_i_param_2];
	ld.param.u32 	%r3, [_Z8mykernalPdS_S_i_param_3];
	cvta.to.global.u64 	%rd1, %rd9;
	cvta.to.global.u64 	%rd2, %rd8;
	mov.u32 	%r1, %ctaid.x;
	mov.u32 	%r2, %tid.x;
	setp.ge.u32 	%p1, %r2, %r1;
	@%p1 bra 	$L__BB0_2;
	mul.lo.s32 	%r7, %r3, %r1;
	cvt.s64.s32 	%rd22, %r7;
	cvt.u64.u32 	%rd23, %r2;
	add.s64 	%rd24, %rd22, %rd23;
	shl.b64 	%rd25, %rd24, 3;
	add.s64 	%rd26, %rd2, %rd25;
	ld.global.f64 	%fd7, [%rd26];
	mul.wide.u32 	%rd27, %r2, 8;
	add.s64 	%rd28, %rd1, %rd27;
	ld.global.f64 	%fd8, [%rd28];
	mul.f64 	%fd11, %fd7, %fd8;
	bra.uni 	$L__BB0_5;
$L__BB0_2:
	add.s32 	%r4, %r3, -1;
	setp.ge.s32 	%p2, %r2, %r4;
	@%p2 bra 	$L__BB0_4;
	mul.lo.s32 	%r6, %r3, %r1;
	cvt.s64.s32 	%rd15, %r6;
	cvt.u64.u32 	%rd16, %r2;
	add.s64 	%rd17, %rd15, %rd16;
	shl.b64 	%rd18, %rd17, 3;
	add.s64 	%rd19, %rd2, %rd18;
	ld.global.f64 	%fd5, [%rd19];
	mul.wide.u32 	%rd20, %r2, 8;
	add.s64 	%rd21, %rd1, %rd20;
	ld.global.f64 	%fd6, [%rd21+8];
	mul.f64 	%fd11, %fd5, %fd6;
	bra.uni 	$L__BB0_5;
$L__BB0_4:
	mul.lo.s32 	%r5, %r3, %r1;
	cvt.s64.s32 	%rd10, %r5;
	cvt.u64.u32 	%rd11, %r2;
	add.s64 	%rd12, %rd10, %rd11;
	shl.b64 	%rd13, %rd12, 3;
	add.s64 	%rd14, %rd2, %rd13;
	ld.global.f64 	%fd11, [%rd14];
$L__BB0_5:
	cvta.to.global.u64 	%rd29, %rd7;
	mul.wide.u32 	%rd30, %r1, 8;
	add.s64 	%rd3, %rd29, %rd30;
	ld.global.u64 	%rd32, [%rd3];
$L__BB0_6:
	mov.b64 	%fd9, %rd32;
	add.f64 	%fd10, %fd11, %fd9;
	mov.b64 	%rd31, %fd10;
	atom.relaxed.global.cas.b64 	%rd6, [%rd3], %rd32, %rd31;
	setp.ne.s64 	%p3, %rd32, %rd6;
	mov.u64 	%rd32, %rd6;
	@%p3 bra 	$L__BB0_6;
	ret;

}
	// .globl	_Z9mykernal2PdS_S_
.visible .entry _Z9mykernal2PdS_S_(
	.param .u64 .ptr .align 1 _Z9mykernal2PdS_S__param_0,
	.param .u64 .ptr .align 1 _Z9mykernal2PdS_S__param_1,
	.param .u64 .ptr .align 1 _Z9mykernal2PdS_S__param_2
)
{
	.reg .pred 	%p<2>;
	.reg .b32 	%r<2>;
	.reg .b64 	%rd<16>;
	.reg .b64 	%fd<10>;

	ld.param.u64 	%rd7, [_Z9mykernal2PdS_S__param_0];
	ld.param.u64 	%rd8, [_Z9mykernal2PdS_S__param_1];
	ld.param.u64 	%rd9, [_Z9mykernal2PdS_S__param_2];
	cvta.to.global.u64 	%rd1, %rd9;
	cvta.to.global.u64 	%rd10, %rd8;
	cvta.to.global.u64 	%rd11, %rd7;
	mov.u32 	%r1, %tid.x;
	mul.wide.u32 	%rd12, %r1, 8;
	add.s64 	%rd2, %rd11, %rd12;
	ld.global.f64 	%fd2, [%rd2];
	abs.f64 	%fd3, %fd2;
	add.s64 	%rd3, %rd10, %rd12;
	ld.global.f64 	%fd4, [%rd3];
	abs.f64 	%fd5, %fd4;
	sub.f64 	%fd6, %fd3, %fd5;
	abs.f64 	%fd1, %fd6;
	ld.global.u64 	%rd15, [%rd1];
$L__BB1_1:
	mov.b64 	%fd7, %rd15;
	add.f64 	%fd8, %fd1, %fd7;
	mov.b64 	%rd13, %fd8;
	atom.relaxed.global.cas.b64 	%rd6, [%rd1], %rd15, %rd13;
	setp.ne.s64 	%p1, %rd15, %rd6;
	mov.u64 	%rd15, %rd6;
	@%p1 bra 	$L__BB1_1;
	ld.global.f64 	%fd9, [%rd3];
	st.global.f64 	[%rd2], %fd9;
	mov.b64 	%rd14, 0;
	st.global.u64 	[%rd3], %rd14;
	ret;

}


// ===== COMPILED SASS (sm_100) =====

	.target	sm_100

	.elftype	@"ET_EXEC"


//--------------------- .note.nv.tkinfo           --------------------------
	.section	.note.nv.tkinfo,"",@"SHT_NOTE"
	.sectionflags	@"SHF_NOTE_NV_TKINFO"
	.tkinfo
        /*0018*/ 	.word	0x00000002
        /*0030*/ 	.string	""
        /*0030*/ 	.string	"ptxas"
        /*0030*/ 	.string	"Cuda compilation tools, release 13.0, V13.0.88"
        /*0030*/ 	.string	"Build cuda_13.0.r13.0/compiler.36424714_0"
        /*0030*/ 	.string	"-arch sm_100 -m 64 "



//--------------------- .note.nv.cuinfo           --------------------------
	.section	.note.nv.cuinfo,"",@"SHT_NOTE"
	.sectionflags	@"SHF_NOTE_NV_CUINFO"
        /*0018*/ 	.short	0x0002
        /*001a*/ 	.short	0x0064
        /*001c*/ 	.short	0x0082
	.zero		2


//--------------------- .nv.info                  --------------------------
	.section	.nv.info,"",@"SHT_CUDA_INFO"
	.align	4


	//----- nvinfo : EIATTR_REGCOUNT
	.align		4
        /*0000*/ 	.byte	0x04, 0x2f
        /*0002*/ 	.short	(.L_1 - .L_0)
	.align		4
.L_0:
        /*0004*/ 	.word	index@(_Z8mykernalPdS_S_i)
        /*0008*/ 	.word	0x0000000e


	//----- nvinfo : EIATTR_FRAME_SIZE
	.align		4
.L_1:
        /*000c*/ 	.byte	0x04, 0x11
        /*000e*/ 	.short	(.L_3 - .L_2)
	.align		4
.L_2:
        /*0010*/ 	.word	index@(_Z8mykernalPdS_S_i)
        /*0014*/ 	.word	0x00000000


	//----- nvinfo : EIATTR_REGCOUNT
	.align		4
.L_3:
        /*0018*/ 	.byte	0x04, 0x2f
        /*001a*/ 	.short	(.L_5 - .L_4)
	.align		4
.L_4:
        /*001c*/ 	.word	index@(_Z9mykernal2PdS_S_)
        /*0020*/ 	.word	0x00000010


	//----- nvinfo : EIATTR_FRAME_SIZE
	.align		4
.L_5:
        /*0024*/ 	.byte	0x04, 0x11
        /*0026*/ 	.short	(.L_7 - .L_6)
	.align		4
.L_6:
        /*0028*/ 	.word	index@(_Z9mykernal2PdS_S_)
        /*002c*/ 	.word	0x00000000


	//----- nvinfo : EIATTR_MIN_STACK_SIZE
	.align		4
.L_7:
        /*0030*/ 	.byte	0x04, 0x12
        /*0032*/ 	.short	(.L_9 - .L_8)
	.align		4
.L_8:
        /*0034*/ 	.word	index@(_Z9mykernal2PdS_S_)
        /*0038*/ 	.word	0x00000000


	//----- nvinfo : EIATTR_MIN_STACK_SIZE
	.align		4
.L_9:
        /*003c*/ 	.byte	0x04, 0x12
        /*003e*/ 	.short	(.L_11 - .L_10)
	.align		4
.L_10:
        /*0040*/ 	.word	index@(_Z8mykernalPdS_S_i)
        /*0044*/ 	.word	0x00000000
.L_11:


//--------------------- .nv.compat                --------------------------
	.section	.nv.compat,"",@"SHT_CUDA_COMPAT_INFO"
	.align	4
        /*0000*/ 	.byte	0x02, 0x09, 0x00, 0x00, 0x02, 0x02, 0x01, 0x00, 0x02, 0x05, 0x05, 0x00, 0x03, 0x07, 0x01, 0x01
        /*0010*/ 	.byte	0x02, 0x03, 0x00, 0x00, 0x02, 0x06, 0x01, 0x00, 0x04, 0x0b, 0x08, 0x00, 0x01, 0x00, 0x00, 0x00
        /*0020*/ 	.byte	0x00, 0x00, 0x00, 0x00


//--------------------- .nv.info._Z9mykernal2PdS_S_ --------------------------
	.section	.nv.info._Z9mykernal2PdS_S_,"",@"SHT_CUDA_INFO"
	.sectionflags	@""
	.align	4


	//----- nvinfo : EIATTR_CUDA_API_VERSION
	.align		4
        /*0000*/ 	.byte	0x04, 0x37
        /*0002*/ 	.short	(.L_13 - .L_12)
.L_12:
        /*0004*/ 	.word	0x00000082


	//----- nvinfo : EIATTR_KPARAM_INFO
	.align		4
.L_13:
        /*0008*/ 	.byte	0x04, 0x17
        /*000a*/ 	.short	(.L_15 - .L_14)
.L_14:
        /*000c*/ 	.word	0x00000000
        /*0010*/ 	.short	0x0002
        /*0012*/ 	.short	0x0010
        /*0014*/ 	.byte	0x00, 0xf5, 0x21, 0x00


	//----- nvinfo : EIATTR_KPARAM_INFO
	.align		4
.L_15:
        /*0018*/ 	.byte	0x04, 0x17
        /*001a*/ 	.short	(.L_17 - .L_16)
.L_16:
        /*001c*/ 	.word	0x00000000
        /*0020*/ 	.short	0x0001
        /*0022*/ 	.short	0x0008
        /*0024*/ 	.byte	0x00, 0xf5, 0x21, 0x00


	//----- nvinfo : EIATTR_KPARAM_INFO
	.align		4
.L_17:
        /*0028*/ 	.byte	0x04, 0x17
        /*002a*/ 	.short	(.L_19 - .L_18)
.L_18:
        /*002c*/ 	.word	0x00000000
        /*0030*/ 	.short	0x0000
        /*0032*/ 	.short	0x0000
        /*0034*/ 	.byte	0x00, 0xf5, 0x21, 0x00


	//----- nvinfo : EIATTR_SPARSE_MMA_MASK
	.align		4
.L_19:
        /*0038*/ 	.byte	0x03, 0x50
        /*003a*/ 	.short	0x0000


	//----- nvinfo : EIATTR_MAXREG_COUNT
	.align		4
        /*003c*/ 	.byte	0x03, 0x1b
        /*003e*/ 	.short	0x00ff


	//----- nvinfo : EIATTR_MERCURY_ISA_VERSION
	.align		4
        /*0040*/ 	.byte	0x03, 0x5f
        /*0042*/ 	.short	0x0101


	//----- nvinfo : EIATTR_VRC_CTA_INIT_COUNT
	.align		4
        /*0044*/ 	.byte	0x02, 0x4a
	.zero		1
	.zero		1


	//----- nvinfo : EIATTR_EXIT_INSTR_OFFSETS
	.align		4
        /*0048*/ 	.byte	0x04, 0x1c
        /*004a*/ 	.short	(.L_21 - .L_20)


	//   ....[0]....
.L_20:
        /*004c*/ 	.word	0x00000190


	//----- nvinfo : EIATTR_CRS_STACK_SIZE
	.align		4
.L_21:
        /*0050*/ 	.byte	0x04, 0x1e
        /*0052*/ 	.short	(.L_23 - .L_22)
.L_22:
        /*0054*/ 	.word	0x00000000


	//----- nvinfo : EIATTR_CBANK_PARAM_SIZE
	.align		4
.L_23:
        /*0058*/ 	.byte	0x03, 0x19
        /*005a*/ 	.short	0x0018


	//----- nvinfo : EIATTR_PARAM_CBANK
	.align		4
        /*005c*/ 	.byte	0x04, 0x0a
        /*005e*/ 	.short	(.L_25 - .L_24)
	.align		4
.L_24:
        /*0060*/ 	.word	index@(.nv.constant0._Z9mykernal2PdS_S_)
        /*0064*/ 	.short	0x0380
        /*0066*/ 	.short	0x0018


	//----- nvinfo : EIATTR_SW_WAR
	.align		4
.L_25:
        /*0068*/ 	.byte	0x04, 0x36
        /*006a*/ 	.short	(.L_27 - .L_26)
.L_26:
        /*006c*/ 	.word	0x00000008
.L_27:


//--------------------- .nv.info._Z8mykernalPdS_S_i --------------------------
	.section	.nv.info._Z8mykernalPdS_S_i,"",@"SHT_CUDA_INFO"
	.sectionflags	@""
	.align	4


	//----- nvinfo : EIATTR_CUDA_API_VERSION
	.align		4
        /*0000*/ 	.byte	0x04, 0x37
        /*0002*/ 	.short	(.L_29 - .L_28)
.L_28:
        /*0004*/ 	.word	0x00000082


	//----- nvinfo : EIATTR_KPARAM_INFO
	.align		4
.L_29:
        /*0008*/ 	.byte	0x04, 0x17
        /*000a*/ 	.short	(.L_31 - .L_30)
.L_30:
        /*000c*/ 	.word	0x00000000
        /*0010*/ 	.short	0x0003
        /*0012*/ 	.short	0x0018
        /*0014*/ 	.byte	0x00, 0xf0, 0x11, 0x00


	//----- nvinfo : EIATTR_KPARAM_INFO
	.align		4
.L_31:
        /*0018*/ 	.byte	0x04, 0x17
        /*001a*/ 	.short	(.L_33 - .L_32)
.L_32:
        /*001c*/ 	.word	0x00000000
        /*0020*/ 	.short	0x0002
        /*0022*/ 	.short	0x0010
        /*0024*/ 	.byte	0x00, 0xf5, 0x21, 0x00


	//----- nvinfo : EIATTR_KPARAM_INFO
	.align		4
.L_33:
        /*0028*/ 	.byte	0x04, 0x17
        /*002a*/ 	.short	(.L_35 - .L_34)
.L_34:
        /*002c*/ 	.word	0x00000000
        /*0030*/ 	.short	0x0001
        /*0032*/ 	.short	0x0008
        /*0034*/ 	.byte	0x00, 0xf5, 0x21, 0x00


	//----- nvinfo : EIATTR_KPARAM_INFO
	.align		4
.L_35:
        /*0038*/ 	.byte	0x04, 0x17
        /*003a*/ 	.short	(.L_37 - .L_36)
.L_36:
        /*003c*/ 	.word	0x00000000
        /*0040*/ 	.short	0x0000
        /*0042*/ 	.short	0x0000
        /*0044*/ 	.byte	0x00, 0xf5, 0x21, 0x00


	//----- nvinfo : EIATTR_SPARSE_MMA_MASK
	.align		4
.L_37:
        /*0048*/ 	.byte	0x03, 0x50
        /*004a*/ 	.short	0x0000


	//----- nvinfo : EIATTR_MAXREG_COUNT
	.align		4
        /*004c*/ 	.byte	0x03, 0x1b
        /*004e*/ 	.short	0x00ff


	//----- nvinfo : EIATTR_MERCURY_ISA_VERSION
	.align		4
        /*0050*/ 	.byte	0x03, 0x5f
        /*0052*/ 	.short	0x0101


	//----- nvinfo : EIATTR_VRC_CTA_INIT_COUNT
	.align		4
        /*0054*/ 	.byte	0x02, 0x4a
	.zero		1
	.zero		1


	//----- nvinfo : EIATTR_EXIT_INSTR_OFFSETS
	.align		4
        /*0058*/ 	.byte	0x04, 0x1c
        /*005a*/ 	.short	(.L_39 - .L_38)


	//   ....[0]....
.L_38:
        /*005c*/ 	.word	0x00000300


	//----- nvinfo : EIATTR_CRS_STACK_SIZE
	.align		4
.L_39:
        /*0060*/ 	.byte	0x04, 0x1e
        /*0062*/ 	.short	(.L_41 - .L_40)
.L_40:
        /*0064*/ 	.word	0x00000000


	//----- nvinfo : EIATTR_CBANK_PARAM_SIZE
	.align		4
.L_41:
        /*0068*/ 	.byte	0x03, 0x19
        /*006a*/ 	.short	0x001c


	//----- nvinfo : EIATTR_PARAM_CBANK
	.align		4
        /*006c*/ 	.byte	0x04, 0x0a
        /*006e*/ 	.short	(.L_43 - .L_42)
	.align		4
.L_42:
        /*0070*/ 	.word	index@(.nv.constant0._Z8mykernalPdS_S_i)
        /*0074*/ 	.short	0x0380
        /*0076*/ 	.short	0x001c


	//----- nvinfo : EIATTR_SW_WAR
	.align		4
.L_43:
        /*0078*/ 	.byte	0x04, 0x36
        /*007a*/ 	.short	(.L_45 - .L_44)
.L_44:
        /*007c*/ 	.word	0x00000008
.L_45:


//--------------------- .nv.callgraph             --------------------------
	.section	.nv.callgraph,"",@"SHT_CUDA_CALLGRAPH"
	.align	4
	.sectionentsize	8
	.align		4
        /*0000*/ 	.word	0x00000000
	.align		4
        /*0004*/ 	.word	0xffffffff
	.align		4
        /*0008*/ 	.word	0x00000000
	.align		4
        /*000c*/ 	.word	0xfffffffe
	.align		4
        /*0010*/ 	.word	0x00000000
	.align		4
        /*0014*/ 	.word	0xfffffffd
	.align		4
        /*0018*/ 	.word	0x00000000
	.align		4
        /*001c*/ 	.word	0xfffffffc


//--------------------- .text._Z9mykernal2PdS_S_  --------------------------
	.section	.text._Z9mykernal2PdS_S_,"ax",@progbits
	.align	128
        .global         _Z9mykernal2PdS_S_
        .type           _Z9mykernal2PdS_S_,@function
        .size           _Z9mykernal2PdS_S_,(.L_x_8 - _Z9mykernal2PdS_S_)
        .other          _Z9mykernal2PdS_S_,@"STO_CUDA_ENTRY STV_DEFAULT"
_Z9mykernal2PdS_S_:
.text._Z9mykernal2PdS_S_:
[----:B------:R-:W-:Y:S01]  /*0000*/  LDC R1, c[0x0][0x37c] ;  /* 0x0000df00ff017b82 */ /* 0x000fe20000000800 */
[----:B------:R-:W0:Y:S07]  /*0010*/  S2R R5, SR_TID.X ;  /* 0x0000000000057919 */ /* 0x000e2e0000002100 */
[----:B------:R-:W0:Y:S01]  /*0020*/  LDC.64 R2, c[0x0][0x380] ;  /* 0x0000e000ff027b82 */ /* 0x000e220000000a00 */
[----:B------:R-:W1:Y:S07]  /*0030*/  LDCU.64 UR4, c[0x0][0x358] ;  /* 0x00006b00ff0477ac */ /* 0x000e6e0008000a00 */
[----:B------:R-:W2:Y:S08]  /*0040*/  LDC.64 R8, c[0x0][0x388] ;  /* 0x0000e200ff087b82 */ /* 0x000eb00000000a00 */
[----:B------:R-:W3:Y:S01]  /*0050*/  LDC.64 R12, c[0x0][0x390] ;  /* 0x0000e400ff0c7b82 */ /* 0x000ee20000000a00 */
[----:B0-----:R-:W-:-:S04]  /*0060*/  IMAD.WIDE.U32 R2, R5, 0x8, R2 ;  /* 0x0000000805027825 */ /* 0x001fc800078e0002 */
[----:B--2---:R-:W-:Y:S01]  /*0070*/  IMAD.WIDE.U32 R8, R5, 0x8, R8 ;  /* 0x0000000805087825 */ /* 0x004fe200078e0008 */
[----:B-1----:R-:W2:Y:S04]  /*0080*/  LDG.E.64 R6, desc[UR4][R2.64] ;  /* 0x0000000402067981 */ /* 0x002ea8000c1e1b00 */
[----:B------:R-:W2:Y:S04]  /*0090*/  LDG.E.64 R10, desc[UR4][R8.64] ;  /* 0x00000004080a7981 */ /* 0x000ea8000c1e1b00 */
[----:B---3--:R0:W5:Y:S01]  /*00a0*/  LDG.E.64 R4, desc[UR4][R12.64] ;  /* 0x000000040c047981 */ /* 0x008162000c1e1b00 */
[----:B------:R-:W-:Y:S01]  /*00b0*/  BSSY B0, `(.L_x_0) ;  /* 0x000000a000007945 */ /* 0x000fe20003800000 */
[----:B0-2---:R-:W-:-:S11]  /*00c0*/  DADD R10, |R6|, -|R10| ;  /* 0x00000000060a7229 */ /* 0x005fd60000000e0a */
.L_x_1:
[----:B-----5:R-:W-:Y:S01]  /*00d0*/  DADD R6, |R10|, R4 ;  /* 0x000000000a067229 */ /* 0x020fe20000000204 */
[----:B------:R-:W-:Y:S09]  /*00e0*/  YIELD ;  /* 0x0000000000007946 */ /* 0x000ff20003800000 */
[----:B------:R-:W2:Y:S02]  /*00f0*/  ATOMG.E.CAS.64.STRONG.GPU PT, R6, [R12], R4, R6 ;  /* 0x000000040c0673a9 */ /* 0x000ea400001ee506 */
[----:B--2---:R-:W-:-:S02]  /*0100*/  ISETP.NE.U32.AND P0, PT, R4, R6, PT ;  /* 0x000000060400720c */ /* 0x004fc40003f05070 */
[----:B------:R-:W-:Y:S02]  /*0110*/  MOV R4, R6 ;  /* 0x0000000600047202 */ /* 0x000fe40000000f00 */
[-C--:B------:R-:W-:Y:S02]  /*0120*/  ISETP.NE.AND.EX P0, PT, R5, R7.reuse, PT, P0 ;  /* 0x000000070500720c */ /* 0x080fe40003f05300 */
[----:B------:R-:W-:-:S11]  /*0130*/  MOV R5, R7 ;  /* 0x0000000700057202 */ /* 0x000fd60000000f00 */
[----:B------:R-:W-:Y:S05]  /*0140*/  @P0 BRA `(.L_x_1) ;  /* 0xfffffffc00e00947 */ /* 0x000fea000383ffff */
[----:B------:R-:W-:Y:S05]  /*0150*/  BSYNC B0 ;  /* 0x0000000000007941 */ /* 0x000fea0003800000 */
.L_x_0:
[----:B------:R-:W2:Y:S04]  /*0160*/  LDG.E.64 R4, desc[UR4][R8.64] ;  /* 0x0000000408047981 */ /* 0x000ea8000c1e1b00 */
[----:B--2---:R-:W-:Y:S04]  /*0170*/  STG.E.64 desc[UR4][R2.64], R4 ;  /* 0x0000000402007986 */ /* 0x004fe8000c101b04 */
[----:B------:R-:W-:Y:S01]  /*0180*/  STG.E.64 desc[UR4][R8.64], RZ ;  /* 0x000000ff08007986 */ /* 0x000fe2000c101b04 */
[----:B------:R-:W-:Y:S05]  /*0190*/  EXIT ;  /* 0x000000000000794d */ /* 0x000fea0003800000 */
.L_x_2:
[----:B------:R-:W-:-:S00]  /*01a0*/  BRA `(.L_x_2) ;  /* 0xfffffffc00fc7947 */ /* 0x000fc0000383ffff */
[----:B------:R-:W-:-:S00]  /*01b0*/  NOP ;  /* 0x0000000000007918 */ /* 0x000fc00000000000 */
        /* <DEDUP_REMOVED lines=12> */
.L_x_8:


//--------------------- .text._Z8mykernalPdS_S_i  --------------------------
	.section	.text._Z8mykernalPdS_S_i,"ax",@progbits
	.align	128
        .global         _Z8mykernalPdS_S_i
        .type           _Z8mykernalPdS_S_i,@function
        .size           _Z8mykernalPdS_S_i,(.L_x_9 - _Z8mykernalPdS_S_i)
        .other          _Z8mykernalPdS_S_i,@"STO_CUDA_ENTRY STV_DEFAULT"
_Z8mykernalPdS_S_i:
.text._Z8mykernalPdS_S_i:
[----:B------:R-:W-:Y:S01]  /*0000*/  LDC R1, c[0x0][0x37c] ;  /* 0x0000df00ff017b82 */ /* 0x000fe20000000800 */
[----:B------:R-:W0:Y:S01]  /*0010*/  S2R R0, SR_CTAID.X ;  /* 0x0000000000007919 */ /* 0x000e220000002500 */
[----:B------:R-:W1:Y:S01]  /*0020*/  LDCU.64 UR6, c[0x0][0x358] ;  /* 0x00006b00ff0677ac */ /* 0x000e620008000a00 */
[----:B------:R-:W-:Y:S01]  /*0030*/  BSSY.RECONVERGENT B0, `(.L_x_3) ;  /* 0x0000021000007945 */ /* 0x000fe20003800200 */
[----:B------:R-:W0:Y:S02]  /*0040*/  S2R R7, SR_TID.X ;  /* 0x0000000000077919 */ /* 0x000e240000002100 */
[----:B0-----:R-:W-:-:S13]  /*0050*/  ISETP.GE.U32.AND P0, PT, R7, R0, PT ;  /* 0x000000000700720c */ /* 0x001fda0003f06070 */
[----:B-1----:R-:W-:Y:S05]  /*0060*/  @P0 BRA `(.L_x_4) ;  /* 0x0000000000340947 */ /* 0x002fea0003800000 */
[----:B------:R-:W0:Y:S01]  /*0070*/  LDCU UR4, c[0x0][0x398] ;  /* 0x00007300ff0477ac */ /* 0x000e220008000800 */
[----:B------:R-:W1:Y:S01]  /*0080*/  LDC.64 R4, c[0x0][0x388] ;  /* 0x0000e200ff047b82 */ /* 0x000e620000000a00 */
[----:B------:R-:W2:Y:S01]  /*0090*/  LDCU.64 UR8, c[0x0][0x380] ;  /* 0x00007000ff0877ac */ /* 0x000ea20008000a00 */
[----:B0-----:R-:W-:-:S05]  /*00a0*/  IMAD R2, R0, UR4, RZ ;  /* 0x0000000400027c24 */ /* 0x001fca000f8e02ff */
[----:B------:R-:W-:Y:S01]  /*00b0*/  IADD3 R3, P0, PT, R2, R7, RZ ;  /* 0x0000000702037210 */ /* 0x000fe20007f1e0ff */
[----:B-1----:R-:W-:-:S03]  /*00c0*/  IMAD.WIDE.U32 R4, R7, 0x8, R4 ;  /* 0x0000000807047825 */ /* 0x002fc600078e0004 */
[----:B------:R-:W-:Y:S02]  /*00d0*/  LEA.HI.X.SX32 R2, R2, RZ, 0x1, P0 ;  /* 0x000000ff02027211 */ /* 0x000fe400000f0eff */
[C---:B--2---:R-:W-:Y:S01]  /*00e0*/  LEA R6, P0, R3.reuse, UR8, 0x3 ;  /* 0x0000000803067c11 */ /* 0x044fe2000f8018ff */
[----:B------:R-:W2:Y:S03]  /*00f0*/  LDG.E.64 R4, desc[UR6][R4.64] ;  /* 0x0000000604047981 */ /* 0x000ea6000c1e1b00 */
[----:B------:R-:W-:-:S05]  /*0100*/  LEA.HI.X R7, R3, UR9, R2, 0x3, P0 ;  /* 0x0000000903077c11 */ /* 0x000fca00080f1c02 */
[----:B------:R-:W2:Y:S02]  /*0110*/  LDG.E.64 R2, desc[UR6][R6.64] ;  /* 0x0000000606027981 */ /* 0x000ea4000c1e1b00 */
[----:B--2---:R-:W-:Y:S01]  /*0120*/  DMUL R2, R2, R4 ;  /* 0x0000000402027228 */ /* 0x004fe20000000000 */
[----:B------:R-:W-:Y:S10]  /*0130*/  BRA `(.L_x_5) ;  /* 0x0000000000407947 */ /* 0x000ff40003800000 */
.L_x_4:
[----:B------:R-:W0:Y:S01]  /*0140*/  LDCU UR5, c[0x0][0x398] ;  /* 0x00007300ff0577ac */ /* 0x000e220008000800 */
[----:B------:R-:W1:Y:S01]  /*0150*/  LDCU.64 UR8, c[0x0][0x380] ;  /* 0x00007000ff0877ac */ /* 0x000e620008000a00 */
[----:B0-----:R-:W-:Y:S02]  /*0160*/  UIADD3 UR4, UPT, UPT, UR5, -0x1, URZ ;  /* 0xffffffff05047890 */ /* 0x001fe4000fffe0ff */
[----:B------:R-:W-:-:S04]  /*0170*/  IMAD R4, R0, UR5, RZ ;  /* 0x0000000500047c24 */ /* 0x000fc8000f8e02ff */
[----:B------:R-:W-:Y:S02]  /*0180*/  ISETP.GE.AND P0, PT, R7, UR4, PT ;  /* 0x0000000407007c0c */ /* 0x000fe4000bf06270 */
[----:B------:R-:W-:-:S04]  /*0190*/  IADD3 R5, P1, PT, R4, R7, RZ ;  /* 0x0000000704057210 */ /* 0x000fc80007f3e0ff */
[----:B------:R-:W-:Y:S02]  /*01a0*/  LEA.HI.X.SX32 R6, R4, RZ, 0x1, P1 ;  /* 0x000000ff04067211 */ /* 0x000fe400008f0eff */
[----:B-1----:R-:W-:-:S04]  /*01b0*/  LEA R4, P1, R5, UR8, 0x3 ;  /* 0x0000000805047c11 */ /* 0x002fc8000f8218ff */
[----:B------:R-:W-:Y:S01]  /*01c0*/  LEA.HI.X R5, R5, UR9, R6, 0x3, P1 ;  /* 0x0000000905057c11 */ /* 0x000fe200088f1c06 */
[----:B------:R-:W0:Y:S05]  /*01d0*/  @!P0 LDC.64 R2, c[0x0][0x388] ;  /* 0x0000e200ff028b82 */ /* 0x000e2a0000000a00 */
[----:B------:R-:W2:Y:S01]  /*01e0*/  LDG.E.64 R4, desc[UR6][R4.64] ;  /* 0x0000000604047981 */ /* 0x000ea2000c1e1b00 */
[----:B0-----:R-:W-:-:S05]  /*01f0*/  @!P0 IMAD.WIDE.U32 R6, R7, 0x8, R2 ;  /* 0x0000000807068825 */ /* 0x001fca00078e0002 */
[----:B------:R-:W2:Y:S02]  /*0200*/  @!P0 LDG.E.64 R2, desc[UR6][R6.64+0x8] ;  /* 0x0000080606028981 */ /* 0x000ea4000c1e1b00 */
[----:B--2---:R-:W-:-:S06]  /*0210*/  @!P0 DMUL R2, R4, R2 ;  /* 0x0000000204028228 */ /* 0x004fcc0000000000 */
[----:B------:R-:W-:Y:S02]  /*0220*/  @P0 IMAD.MOV.U32 R2, RZ, RZ, R4 ;  /* 0x000000ffff020224 */ /* 0x000fe400078e0004 */
[----:B------:R-:W-:-:S07]  /*0230*/  @P0 IMAD.MOV.U32 R3, RZ, RZ, R5 ;  /* 0x000000ffff030224 */ /* 0x000fce00078e0005 */
.L_x_5:
[----:B------:R-:W-:Y:S05]  /*0240*/  BSYNC.RECONVERGENT B0 ;  /* 0x0000000000007941 */ /* 0x000fea0003800200 */
.L_x_3:
[----:B------:R-:W0:Y:S02]  /*0250*/  LDC.64 R4, c[0x0][0x390] ;  /* 0x0000e400ff047b82 */ /* 0x000e240000000a00 */
[----:B0-----:R-:W-:-:S05]  /*0260*/  IMAD.WIDE.U32 R4, R0, 0x8, R4 ;  /* 0x0000000800047825 */ /* 0x001fca00078e0004 */
[----:B------:R0:W5:Y:S02]  /*0270*/  LDG.E.64 R8, desc[UR6][R4.64] ;  /* 0x0000000604087981 */ /* 0x000164000c1e1b00 */
.L_x_6:
[----:B-----5:R-:W-:Y:S01]  /*0280*/  DADD R10, R8, R2 ;  /* 0x00000000080a7229 */ /* 0x020fe20000000002 */
[----:B------:R-:W-:Y:S09]  /*0290*/  YIELD ;  /* 0x0000000000007946 */ /* 0x000ff20003800000 */
[----:B------:R-:W2:Y:S02]  /*02a0*/  ATOMG.E.CAS.64.STRONG.GPU PT, R10, [R4], R8, R10 ;  /* 0x00000008040a73a9 */ /* 0x000ea400001ee50a */
[----:B--2---:R-:W-:Y:S01]  /*02b0*/  ISETP.NE.U32.AND P0, PT, R8, R10, PT ;  /* 0x0000000a0800720c */ /* 0x004fe20003f05070 */
[----:B------:R-:W-:-:S03]  /*02c0*/  IMAD.MOV.U32 R8, RZ, RZ, R10 ;  /* 0x000000ffff087224 */ /* 0x000fc600078e000a */
[----:B------:R-:W-:Y:S01]  /*02d0*/  ISETP.NE.AND.EX P0, PT, R9, R11, PT, P0 ;  /* 0x0000000b0900720c */ /* 0x000fe20003f05300 */
[----:B------:R-:W-:-:S12]  /*02e0*/  IMAD.MOV.U32 R9, RZ, RZ, R11 ;  /* 0x000000ffff097224 */ /* 0x000fd800078e000b */
[----:B------:R-:W-:Y:S05]  /*02f0*/  @P0 BRA `(.L_x_6) ;  /* 0xfffffffc00e00947 */ /* 0x000fea000383ffff */
[----:B------:R-:W-:Y:S05]  /*0300*/  EXIT ;  /* 0x000000000000794d */ /* 0x000fea0003800000 */
.L_x_7:
        /* <DEDUP_REMOVED lines=15> */
.L_x_9:


//--------------------- .nv.shared.reserved.0     --------------------------
	.section	.nv.shared.reserved.0,"aw",@nobits
	.weak		__nv_reservedSMEM_offset_0_alias
	.size		__nv_reservedSMEM_offset_0_alias, 0, 64
	.other		__nv_reservedSMEM_offset_0_alias,@"STO_CUDA_RESERVED_SHARED STV_DEFAULT"
__nv_reservedSMEM_offset_0_alias:
	.zero		0
	.zero		64


//--------------------- .nv.constant0._Z9mykernal2PdS_S_ --------------------------
	.section	.nv.constant0._Z9mykernal2PdS_S_,"a",@progbits
	.sectionflags	@""
	.align	4
.nv.constant0._Z9mykernal2PdS_S_:
	.zero		920


//--------------------- .nv.constant0._Z8mykernalPdS_S_i --------------------------
	.section	.nv.constant0._Z8mykernalPdS_S_i,"a",@progbits
	.sectionflags	@""
	.align	4
.nv.constant0._Z8mykernalPdS_S_i:
	.zero		924


//--------------------- SYMBOLS --------------------------

	.type		.nv.reservedSmem.offset0,@object
	.size		.nv.reservedSmem.offset0,0x4
